	.headerflags	@"EF_CUDA_TEXMODE_UNIFIED EF_CUDA_64BIT_ADDRESS EF_CUDA_ACCELERATORS EF_CUDA_SM90 EF_CUDA_VIRTUAL_SM(EF_CUDA_SM90)"
	.elftype	@"ET_EXEC"


//--------------------- .nv.info                  --------------------------
	.section	.nv.info,"",@"SHT_CUDA_INFO"
	.align	4


	//----- nvinfo : EIATTR_REGCOUNT
	.align		4
        /*0000*/ 	.byte	0x04, 0x2f
        /*0002*/ 	.short	(.L_1 - .L_0)
	.align		4
.L_0:
        /*0004*/ 	.word	index@(triton_poi_fused_cat_16)
        /*0008*/ 	.word	0x00000018


	//----- nvinfo : EIATTR_MIN_STACK_SIZE
	.align		4
.L_1:
        /*000c*/ 	.byte	0x04, 0x12
        /*000e*/ 	.short	(.L_3 - .L_2)
	.align		4
.L_2:
        /*0010*/ 	.word	index@(triton_poi_fused_cat_16)
        /*0014*/ 	.word	0x00000000


	//----- nvinfo : EIATTR_FRAME_SIZE
	.align		4
.L_3:
        /*0018*/ 	.byte	0x04, 0x11
        /*001a*/ 	.short	(.L_5 - .L_4)
	.align		4
.L_4:
        /*001c*/ 	.word	index@(triton_poi_fused_cat_16)
        /*0020*/ 	.word	0x00000000


	//----- nvinfo : EIATTR_MIN_STACK_SIZE
	.align		4
.L_5:
        /*0024*/ 	.byte	0x04, 0x12
        /*0026*/ 	.short	(.L_7 - .L_6)
	.align		4
.L_6:
        /*0028*/ 	.word	index@(triton_poi_fused_cat_16)
        /*002c*/ 	.word	0x00000000
.L_7:


//--------------------- .nv.info.triton_poi_fused_cat_16 --------------------------
	.section	.nv.info.triton_poi_fused_cat_16,"",@"SHT_CUDA_INFO"
	.sectionflags	@""
	.align	4


	//----- nvinfo : EIATTR_CUDA_API_VERSION
	.align		4
        /*0000*/ 	.byte	0x04, 0x37
        /*0002*/ 	.short	(.L_9 - .L_8)
.L_8:
        /*0004*/ 	.word	0x0000007c


	//----- nvinfo : EIATTR_KPARAM_INFO
	.align		4
.L_9:
        /*0008*/ 	.byte	0x04, 0x17
        /*000a*/ 	.short	(.L_11 - .L_10)
.L_10:
        /*000c*/ 	.word	0x00000000
        /*0010*/ 	.short	0x0003
        /*0012*/ 	.short	0x0018
        /*0014*/ 	.byte	0x00, 0xf0, 0x11, 0x00


	//----- nvinfo : EIATTR_KPARAM_INFO
	.align		4
.L_11:
        /*0018*/ 	.byte	0x04, 0x17
        /*001a*/ 	.short	(.L_13 - .L_12)
.L_12:
        /*001c*/ 	.word	0x00000000
        /*0020*/ 	.short	0x0002
        /*0022*/ 	.short	0x0010
        /*0024*/ 	.byte	0x00, 0xf4, 0x21, 0x00


	//----- nvinfo : EIATTR_KPARAM_INFO
	.align		4
.L_13:
        /*0028*/ 	.byte	0x04, 0x17
        /*002a*/ 	.short	(.L_15 - .L_14)
.L_14:
        /*002c*/ 	.word	0x00000000
        /*0030*/ 	.short	0x0001
        /*0032*/ 	.short	0x0008
        /*0034*/ 	.byte	0x00, 0xf4, 0x21, 0x00


	//----- nvinfo : EIATTR_KPARAM_INFO
	.align		4
.L_15:
        /*0038*/ 	.byte	0x04, 0x17
        /*003a*/ 	.short	(.L_17 - .L_16)
.L_16:
        /*003c*/ 	.word	0x00000000
        /*0040*/ 	.short	0x0000
        /*0042*/ 	.short	0x0000
        /*0044*/ 	.byte	0x00, 0xf4, 0x21, 0x00


	//----- nvinfo : EIATTR_SPARSE_MMA_MASK
	.align		4
.L_17:
        /*0048*/ 	.byte	0x03, 0x50
        /*004a*/ 	.short	0x0000


	//----- nvinfo : EIATTR_MAXREG_COUNT
	.align		4
        /*004c*/ 	.byte	0x03, 0x1b
        /*004e*/ 	.short	0x00ff


	//----- nvinfo : EIATTR_EXIT_INSTR_OFFSETS
	.align		4
        /*0050*/ 	.byte	0x04, 0x1c
        /*0052*/ 	.short	(.L_19 - .L_18)


	//   ....[0]....
.L_18:
        /*0054*/ 	.word	0x00000400


	//   ....[1]....
        /*0058*/ 	.word	0x00000440


	//----- nvinfo : EIATTR_REQNTID
	.align		4
.L_19:
        /*005c*/ 	.byte	0x04, 0x10
        /*005e*/ 	.short	(.L_21 - .L_20)
.L_20:
        /*0060*/ 	.word	0x00000080
        /*0064*/ 	.word	0x00000001
        /*0068*/ 	.word	0x00000001


	//----- nvinfo : EIATTR_CBANK_PARAM_SIZE
	.align		4
.L_21:
        /*006c*/ 	.byte	0x03, 0x19
        /*006e*/ 	.short	0x001c


	//----- nvinfo : EIATTR_PARAM_CBANK
	.align		4
        /*0070*/ 	.byte	0x04, 0x0a
        /*0072*/ 	.short	(.L_23 - .L_22)
	.align		4
.L_22:
        /*0074*/ 	.word	index@(.nv.constant0.triton_poi_fused_cat_16)
        /*0078*/ 	.short	0x0210
        /*007a*/ 	.short	0x001c


	//----- nvinfo : EIATTR_SW_WAR
	.align		4
.L_23:
        /*007c*/ 	.byte	0x04, 0x36
        /*007e*/ 	.short	(.L_25 - .L_24)
.L_24:
        /*0080*/ 	.word	0x00000008
.L_25:


//--------------------- .nv.callgraph             --------------------------
	.section	.nv.callgraph,"",@"SHT_CUDA_CALLGRAPH"
	.align	4
	.sectionentsize	8
	.align		4
        /*0000*/ 	.word	0x00000000
	.align		4
        /*0004*/ 	.word	0xffffffff
	.align		4
        /*0008*/ 	.word	0x00000000
	.align		4
        /*000c*/ 	.word	0xfffffffe
	.align		4
        /*0010*/ 	.word	0x00000000
	.align		4
        /*0014*/ 	.word	0xfffffffd
	.align		4
        /*0018*/ 	.word	0x00000000
	.align		4
        /*001c*/ 	.word	0xfffffffc


//--------------------- .text.triton_poi_fused_cat_16 --------------------------
	.section	.text.triton_poi_fused_cat_16,"ax",@progbits
	.sectionflags	@"SHF_BARRIERS=1"
	.align	128
        .global         triton_poi_fused_cat_16
        .type           triton_poi_fused_cat_16,@function
        .size           triton_poi_fused_cat_16,(.L_x_1 - triton_poi_fused_cat_16)
        .other          triton_poi_fused_cat_16,@"STO_CUDA_ENTRY STV_DEFAULT"
triton_poi_fused_cat_16:
.text.triton_poi_fused_cat_16:
[----:B------:R-:W0:Y:S02]  /*0000*/  LDC R1, c[0x0][0x28] ;  /* 0x00000a00ff017b82 */ /* 0x000e240000000800 */
[----:B------:R-:W1:Y:S01]  /*0010*/  S2R R12, SR_TID.X ;  /* 0x00000000000c7919 */ /* 0x000e620000002100 */
[----:B------:R-:W-:Y:S01]  /*0020*/  CS2R R10, SRZ ;  /* 0x00000000000a7805 */ /* 0x000fe2000001ff00 */
[----:B------:R-:W-:Y:S01]  /*0030*/  ULDC.64 UR6, c[0x0][0x208] ;  /* 0x0000820000067ab9 */ /* 0x000fe20000000a00 */
[----:B------:R-:W2:Y:S01]  /*0040*/  S2R R0, SR_CTAID.X ;  /* 0x0000000000007919 */ /* 0x000ea20000002500 */
[----:B-1----:R-:W-:Y:S01]  /*0050*/  IMAD.SHL.U32 R2, R12, 0x2, RZ ;  /* 0x000000020c027824 */ /* 0x002fe200078e00ff */
[----:B--2---:R-:W-:-:S04]  /*0060*/  SHF.R.S32.HI R3, RZ, 0x17, R0 ;  /* 0x00000017ff037819 */ /* 0x004fc80000011400 */
[----:B------:R-:W-:Y:S02]  /*0070*/  LOP3.LUT R7, R2, 0xfe, RZ, 0xc0, !PT ;  /* 0x000000fe02077812 */ /* 0x000fe400078ec0ff */
[----:B------:R-:W-:Y:S02]  /*0080*/  SGXT R3, R3, 0x1 ;  /* 0x000000010303781a */ /* 0x000fe40000000200 */
[----:B------:R-:W-:-:S04]  /*0090*/  PRMT R6, R7, 0x6540, R0 ;  /* 0x0000654007067816 */ /* 0x000fc80000000000 */
[----:B------:R-:W-:Y:S02]  /*00a0*/  LEA.HI R4, R3, R6, RZ, 0x2 ;  /* 0x0000000603047211 */ /* 0x000fe400078f10ff */
[----:B------:R-:W1:Y:S01]  /*00b0*/  LDC.64 R2, c[0x0][0x210] ;  /* 0x00008400ff027b82 */ /* 0x000e620000000a00 */
[----:B------:R-:W-:Y:S02]  /*00c0*/  ISETP.GE.AND P0, PT, R6, 0x100, PT ;  /* 0x000001000600780c */ /* 0x000fe40003f06270 */
[----:B------:R-:W-:Y:S02]  /*00d0*/  SHF.R.S32.HI R5, RZ, 0x2, R4 ;  /* 0x00000002ff057819 */ /* 0x000fe40000011404 */
[----:B------:R-:W-:Y:S02]  /*00e0*/  LOP3.LUT R9, R4, 0xfffffffc, RZ, 0xc0, !PT ;  /* 0xfffffffc04097812 */ /* 0x000fe400078ec0ff */
[----:B------:R-:W-:-:S03]  /*00f0*/  LEA.HI R8, R5, R5, RZ, 0x2 ;  /* 0x0000000505087211 */ /* 0x000fc600078f10ff */
[----:B------:R-:W-:Y:S01]  /*0100*/  IMAD.IADD R9, R6, 0x1, -R9 ;  /* 0x0000000106097824 */ /* 0x000fe200078e0a09 */
[----:B------:R-:W-:-:S03]  /*0110*/  LOP3.LUT R8, R8, 0xfffffffc, RZ, 0xc0, !PT ;  /* 0xfffffffc08087812 */ /* 0x000fc600078ec0ff */
[----:B------:R-:W-:Y:S02]  /*0120*/  VIADD R4, R9, 0x2 ;  /* 0x0000000209047836 */ /* 0x000fe40000000000 */
[----:B------:R-:W-:-:S04]  /*0130*/  IMAD.IADD R8, R5, 0x1, -R8 ;  /* 0x0000000105087824 */ /* 0x000fc800078e0a08 */
[----:B------:R-:W-:-:S05]  /*0140*/  VIADD R5, R8, 0x1 ;  /* 0x0000000108057836 */ /* 0x000fca0000000000 */
[----:B------:R-:W-:Y:S01]  /*0150*/  LOP3.LUT R4, R5, R4, RZ, 0xfc, !PT ;  /* 0x0000000405047212 */ /* 0x000fe200078efcff */
[----:B------:R-:W-:-:S03]  /*0160*/  VIADD R5, R6, 0x6 ;  /* 0x0000000606057836 */ /* 0x000fc60000000000 */
[----:B------:R-:W-:Y:S01]  /*0170*/  ISETP.LT.U32.AND P0, PT, R4, 0x4, !P0 ;  /* 0x000000040400780c */ /* 0x000fe20004701070 */
[----:B-1----:R-:W-:-:S12]  /*0180*/  IMAD.WIDE R4, R5, 0x4, R2 ;  /* 0x0000000405047825 */ /* 0x002fd800078e0202 */
[----:B------:R-:W2:Y:S01]  /*0190*/  @P0 LDG.E.64 R10, desc[UR6][R4.64] ;  /* 0x00000006040a0981 */ /* 0x000ea2000c1e1b00 */
[----:B------:R-:W-:Y:S01]  /*01a0*/  VIADD R8, R8, 0x2 ;  /* 0x0000000208087836 */ /* 0x000fe20000000000 */
[----:B------:R-:W-:-:S04]  /*01b0*/  CS2R R2, SRZ ;  /* 0x0000000000027805 */ /* 0x000fc8000001ff00 */
[----:B------:R-:W-:-:S04]  /*01c0*/  ISETP.GE.U32.AND P1, PT, R8, 0x4, PT ;  /* 0x000000040800780c */ /* 0x000fc80003f26070 */
[----:B------:R-:W-:-:S04]  /*01d0*/  ISETP.GT.AND P1, PT, R9, 0x1, !P1 ;  /* 0x000000010900780c */ /* 0x000fc80004f24270 */
[----:B------:R-:W-:-:S13]  /*01e0*/  ISETP.LT.AND P1, PT, R6, 0x100, P1 ;  /* 0x000001000600780c */ /* 0x000fda0000f21270 */
[----:B------:R1:W3:Y:S01]  /*01f0*/  @P1 LDG.E.64 R2, desc[UR6][R4.64] ;  /* 0x0000000604021981 */ /* 0x0002e2000c1e1b00 */
[----:B------:R-:W4:Y:S01]  /*0200*/  S2UR UR5, SR_CgaCtaId ;  /* 0x00000000000579c3 */ /* 0x000f220000008800 */
[----:B------:R-:W-:Y:S01]  /*0210*/  UMOV UR4, 0x400 ;  /* 0x0000040000047882 */ /* 0x000fe20000000000 */
[----:B------:R-:W-:-:S04]  /*0220*/  LOP3.LUT R9, R12, 0x7f, RZ, 0xc0, !PT ;  /* 0x0000007f0c097812 */ /* 0x000fc800078ec0ff */
[----:B------:R-:W-:-:S04]  /*0230*/  PRMT R0, R9, 0x6540, R0 ;  /* 0x0000654009007816 */ /* 0x000fc80000000000 */
[----:B-1----:R-:W-:-:S04]  /*0240*/  LOP3.LUT R4, R0, 0x80, RZ, 0xfc, !PT ;  /* 0x0000008000047812 */ /* 0x002fc800078efcff */
[C---:B------:R-:W-:Y:S01]  /*0250*/  ISETP.GE.AND P2, PT, R4.reuse, 0x100, PT ;  /* 0x000001000400780c */ /* 0x040fe20003f46270 */
[----:B------:R-:W-:Y:S01]  /*0260*/  IMAD R13, R4, 0x19, RZ ;  /* 0x00000019040d7824 */ /* 0x000fe200078e02ff */
[----:B----4-:R-:W-:-:S06]  /*0270*/  UPRMT UR4, UR5, 0x654, UR4 ;  /* 0x0000065405047896 */ /* 0x010fcc0008000004 */
[----:B------:R-:W-:Y:S02]  /*0280*/  LEA R12, R7, UR4, 0x2 ;  /* 0x00000004070c7c11 */ /* 0x000fe4000f8e10ff */
[----:B------:R-:W1:Y:S01]  /*0290*/  LDC.64 R6, c[0x0][0x218] ;  /* 0x00008600ff067b82 */ /* 0x000e620000000a00 */
[----:B--2---:R-:W-:Y:S02]  /*02a0*/  SEL R18, R10, 0xc61c4000, P0 ;  /* 0xc61c40000a127807 */ /* 0x004fe40000000000 */
[----:B------:R-:W-:Y:S01]  /*02b0*/  SEL R19, R11, 0xc61c4000, P0 ;  /* 0xc61c40000b137807 */ /* 0x000fe20000000000 */
[C---:B------:R-:W-:Y:S01]  /*02c0*/  IMAD R11, R0.reuse, 0x19, RZ ;  /* 0x00000019000b7824 */ /* 0x040fe200078e02ff */
[----:B------:R-:W-:Y:S02]  /*02d0*/  LEA R10, R9, UR4, 0x2 ;  /* 0x00000004090a7c11 */ /* 0x000fe4000f8e10ff */
[----:B------:R-:W-:Y:S01]  /*02e0*/  ISETP.GE.AND P0, PT, R0, 0x100, PT ;  /* 0x000001000000780c */ /* 0x000fe20003f06270 */
[----:B------:R-:W-:Y:S01]  /*02f0*/  STS.64 [R12], R18 ;  /* 0x000000120c007388 */ /* 0x000fe20000000a00 */
[--C-:B-1----:R-:W-:Y:S01]  /*0300*/  IMAD.WIDE R4, R11, 0x4, R6.reuse ;  /* 0x000000040b047825 */ /* 0x102fe200078e0206 */
[----:B------:R-:W1:Y:S08]  /*0310*/  LDC.64 R8, c[0x0][0x220] ;  /* 0x00008800ff087b82 */ /* 0x000e700000000a00 */
[----:B------:R-:W-:Y:S01]  /*0320*/  BAR.SYNC.DEFER_BLOCKING 0x0 ;  /* 0x0000000000007b1d */ /* 0x000fe20000010000 */
[----:B------:R-:W-:Y:S01]  /*0330*/  IMAD.WIDE R6, R13, 0x4, R6 ;  /* 0x000000040d067825 */ /* 0x000fe200078e0206 */
[----:B---3--:R-:W-:-:S02]  /*0340*/  SEL R20, R2, 0xc61c4000, P1 ;  /* 0xc61c400002147807 */ /* 0x008fc40000800000 */
[----:B------:R-:W-:Y:S01]  /*0350*/  SEL R21, R3, 0xc61c4000, P1 ;  /* 0xc61c400003157807 */ /* 0x000fe20000800000 */
[----:B-1----:R-:W-:Y:S01]  /*0360*/  IMAD.WIDE R2, R11, 0x4, R8 ;  /* 0x000000040b027825 */ /* 0x002fe200078e0208 */
[----:B------:R-:W1:Y:S04]  /*0370*/  LDS R15, [R10] ;  /* 0x000000000a0f7984 */ /* 0x000e680000000800 */
[----:B------:R-:W2:Y:S04]  /*0380*/  LDS R17, [R10+0x200] ;  /* 0x000200000a117984 */ /* 0x000ea80000000800 */
[----:B-1----:R-:W-:Y:S04]  /*0390*/  @!P0 STG.E desc[UR6][R4.64], R15 ;  /* 0x0000000f04008986 */ /* 0x002fe8000c101906 */
[----:B--2---:R-:W-:Y:S01]  /*03a0*/  @!P2 STG.E desc[UR6][R6.64], R17 ;  /* 0x000000110600a986 */ /* 0x004fe2000c101906 */
[----:B------:R-:W-:Y:S06]  /*03b0*/  BAR.SYNC.DEFER_BLOCKING 0x0 ;  /* 0x0000000000007b1d */ /* 0x000fec0000010000 */
[----:B------:R-:W-:Y:S02]  /*03c0*/  STS.64 [R12], R20 ;  /* 0x000000140c007388 */ /* 0x000fe40000000a00 */
[----:B------:R-:W-:Y:S06]  /*03d0*/  BAR.SYNC.DEFER_BLOCKING 0x0 ;  /* 0x0000000000007b1d */ /* 0x000fec0000010000 */
[----:B------:R-:W1:Y:S04]  /*03e0*/  LDS R19, [R10] ;  /* 0x000000000a137984 */ /* 0x000e680000000800 */
[----:B-1----:R1:W-:Y:S01]  /*03f0*/  @!P0 STG.E desc[UR6][R2.64], R19 ;  /* 0x0000001302008986 */ /* 0x0023e2000c101906 */
[----:B------:R-:W-:Y:S05]  /*0400*/  @P2 EXIT ;  /* 0x000000000000294d */ /* 0x000fea0003800000 */
[----:B------:R-:W0:Y:S01]  /*0410*/  LDS R5, [R10+0x200] ;  /* 0x000200000a057984 */ /* 0x000e220000000800 */
[----:B-1----:R-:W-:-:S05]  /*0420*/  IMAD.WIDE R2, R13, 0x4, R8 ;  /* 0x000000040d027825 */ /* 0x002fca00078e0208 */
[----:B0-----:R-:W-:Y:S01]  /*0430*/  STG.E desc[UR6][R2.64], R5 ;  /* 0x0000000502007986 */ /* 0x001fe2000c101906 */
[----:B------:R-:W-:Y:S05]  /*0440*/  EXIT ;  /* 0x000000000000794d */ /* 0x000fea0003800000 */
.L_x_0:
[----:B------:R-:W-:-:S00]  /*0450*/  BRA `(.L_x_0) ;  /* 0xfffffffc00fc7947 */ /* 0x000fc0000383ffff */
[----:B------:R-:W-:-:S00]  /*0460*/  NOP ;  /* 0x0000000000007918 */ /* 0x000fc00000000000 */
        /* <DEDUP_REMOVED lines=9> */
.L_x_1:


//--------------------- .nv.shared.triton_poi_fused_cat_16 --------------------------
	.section	.nv.shared.triton_poi_fused_cat_16,"aw",@nobits
	.sectionflags	@""
	.align	16
	.zero		1024


//--------------------- .nv.constant0.triton_poi_fused_cat_16 --------------------------
	.section	.nv.constant0.triton_poi_fused_cat_16,"a",@progbits
	.sectionflags	@""
	.align	4
.nv.constant0.triton_poi_fused_cat_16:
	.zero		556
